//
// Generated by NVIDIA NVVM Compiler
//
// Compiler Build ID: CL-36424714
// Cuda compilation tools, release 13.0, V13.0.88
// Based on NVVM 20.0.0
//

.version 9.0
.target sm_100
.address_size 64

	// .globl	_Z22histogram_range_kernelPKhPjjii
.extern .shared .align 16 .b8 shmem[];

.visible .entry _Z22histogram_range_kernelPKhPjjii(
	.param .u64 .ptr .align 1 _Z22histogram_range_kernelPKhPjjii_param_0,
	.param .u64 .ptr .align 1 _Z22histogram_range_kernelPKhPjjii_param_1,
	.param .u32 _Z22histogram_range_kernelPKhPjjii_param_2,
	.param .u32 _Z22histogram_range_kernelPKhPjjii_param_3,
	.param .u32 _Z22histogram_range_kernelPKhPjjii_param_4
)
{
	.reg .pred 	%p<20>;
	.reg .b16 	%rs<2>;
	.reg .b32 	%r<166>;
	.reg .b64 	%rd<9>;

	ld.param.u64 	%rd3, [_Z22histogram_range_kernelPKhPjjii_param_0];
	ld.param.u64 	%rd4, [_Z22histogram_range_kernelPKhPjjii_param_1];
	ld.param.u32 	%r54, [_Z22histogram_range_kernelPKhPjjii_param_2];
	ld.param.u32 	%r55, [_Z22histogram_range_kernelPKhPjjii_param_3];
	ld.param.u32 	%r56, [_Z22histogram_range_kernelPKhPjjii_param_4];
	mov.u32 	%r152, %tid.x;
	mov.u32 	%r2, %ntid.x;
	add.s32 	%r3, %r2, 31;
	shr.u32 	%r4, %r3, 5;
	mul.lo.s32 	%r5, %r56, %r4;
	setp.ge.s32 	%p1, %r152, %r5;
	@%p1 bra 	$L__BB0_7;
	add.s32 	%r57, %r152, %r2;
	max.u32 	%r58, %r5, %r57;
	setp.lt.u32 	%p2, %r57, %r5;
	selp.u32 	%r59, 1, 0, %p2;
	add.s32 	%r60, %r57, %r59;
	sub.s32 	%r61, %r58, %r60;
	div.u32 	%r62, %r61, %r2;
	add.s32 	%r6, %r62, %r59;
	and.b32  	%r63, %r6, 3;
	setp.eq.s32 	%p3, %r63, 3;
	mov.u32 	%r149, %r152;
	@%p3 bra 	$L__BB0_4;
	add.s32 	%r65, %r6, 1;
	and.b32  	%r7, %r65, 3;
	mov.b32 	%r148, 0;
	mov.u32 	%r149, %r152;
$L__BB0_3:
	.pragma "nounroll";
	shl.b32 	%r66, %r149, 2;
	mov.u32 	%r67, shmem;
	add.s32 	%r68, %r67, %r66;
	mov.b32 	%r69, 0;
	st.shared.u32 	[%r68], %r69;
	add.s32 	%r149, %r149, %r2;
	add.s32 	%r148, %r148, 1;
	setp.ne.s32 	%p4, %r148, %r7;
	@%p4 bra 	$L__BB0_3;
$L__BB0_4:
	setp.lt.u32 	%p5, %r6, 3;
	@%p5 bra 	$L__BB0_7;
	mov.u32 	%r71, shmem;
	shl.b32 	%r74, %r2, 2;
$L__BB0_6:
	shl.b32 	%r70, %r149, 2;
	add.s32 	%r72, %r71, %r70;
	mov.b32 	%r73, 0;
	st.shared.u32 	[%r72], %r73;
	add.s32 	%r75, %r72, %r74;
	st.shared.u32 	[%r75], %r73;
	add.s32 	%r76, %r75, %r74;
	st.shared.u32 	[%r76], %r73;
	add.s32 	%r77, %r76, %r74;
	st.shared.u32 	[%r77], %r73;
	add.s32 	%r149, %r74, %r149;
	setp.lt.s32 	%p6, %r149, %r5;
	@%p6 bra 	$L__BB0_6;
$L__BB0_7:
	bar.sync 	0;
	mov.u32 	%r78, %ctaid.x;
	mad.lo.s32 	%r151, %r78, %r2, %r152;
	setp.ge.u32 	%p7, %r151, %r54;
	@%p7 bra 	$L__BB0_12;
	shr.u32 	%r79, %r152, 5;
	mul.lo.s32 	%r16, %r56, %r79;
	cvta.to.global.u64 	%rd1, %rd3;
	mov.u32 	%r80, %nctaid.x;
	mul.lo.s32 	%r17, %r2, %r80;
$L__BB0_9:
	cvt.u64.u32 	%rd5, %r151;
	add.s64 	%rd6, %rd1, %rd5;
	ld.global.nc.u8 	%rs1, [%rd6];
	cvt.u32.u8 	%r81, %rs1;
	sub.s32 	%r19, %r81, %r55;
	setp.ge.u32 	%p8, %r19, %r56;
	@%p8 bra 	$L__BB0_11;
	add.s32 	%r82, %r19, %r16;
	shl.b32 	%r83, %r82, 2;
	mov.u32 	%r84, shmem;
	add.s32 	%r85, %r84, %r83;
	atom.shared.add.u32 	%r86, [%r85], 1;
$L__BB0_11:
	add.s32 	%r151, %r151, %r17;
	setp.lt.u32 	%p9, %r151, %r54;
	@%p9 bra 	$L__BB0_9;
$L__BB0_12:
	bar.sync 	0;
	setp.ge.s32 	%p10, %r152, %r56;
	@%p10 bra 	$L__BB0_28;
	add.s32 	%r21, %r4, -1;
	and.b32  	%r87, %r4, 7;
	add.s32 	%r22, %r87, -1;
	and.b32  	%r23, %r4, 120;
	and.b32  	%r24, %r3, 224;
	and.b32  	%r25, %r3, 96;
	and.b32  	%r26, %r3, 32;
	and.b32  	%r89, %r4, 134217720;
	neg.s32 	%r27, %r89;
	shl.b32 	%r28, %r56, 5;
	shl.b32 	%r29, %r56, 2;
	cvta.to.global.u64 	%rd2, %rd4;
$L__BB0_14:
	setp.lt.u32 	%p11, %r21, 7;
	mov.b32 	%r160, 0;
	mov.u32 	%r165, %r160;
	@%p11 bra 	$L__BB0_17;
	shl.b32 	%r93, %r152, 2;
	mov.u32 	%r94, shmem;
	add.s32 	%r153, %r94, %r93;
	mov.b32 	%r165, 0;
	mov.u32 	%r154, %r27;
$L__BB0_16:
	.pragma "nounroll";
	ld.shared.u32 	%r95, [%r153];
	add.s32 	%r96, %r95, %r165;
	add.s32 	%r97, %r153, %r29;
	ld.shared.u32 	%r98, [%r97];
	add.s32 	%r99, %r98, %r96;
	add.s32 	%r100, %r97, %r29;
	ld.shared.u32 	%r101, [%r100];
	add.s32 	%r102, %r101, %r99;
	add.s32 	%r103, %r100, %r29;
	ld.shared.u32 	%r104, [%r103];
	add.s32 	%r105, %r104, %r102;
	add.s32 	%r106, %r103, %r29;
	ld.shared.u32 	%r107, [%r106];
	add.s32 	%r108, %r107, %r105;
	add.s32 	%r109, %r106, %r29;
	ld.shared.u32 	%r110, [%r109];
	add.s32 	%r111, %r110, %r108;
	add.s32 	%r112, %r109, %r29;
	ld.shared.u32 	%r113, [%r112];
	add.s32 	%r114, %r113, %r111;
	add.s32 	%r115, %r112, %r29;
	ld.shared.u32 	%r116, [%r115];
	add.s32 	%r165, %r116, %r114;
	add.s32 	%r154, %r154, 8;
	add.s32 	%r153, %r153, %r28;
	setp.ne.s32 	%p12, %r154, 0;
	mov.u32 	%r160, %r23;
	@%p12 bra 	$L__BB0_16;
$L__BB0_17:
	setp.eq.s32 	%p13, %r24, 0;
	@%p13 bra 	$L__BB0_25;
	setp.lt.u32 	%p14, %r22, 3;
	@%p14 bra 	$L__BB0_20;
	mad.lo.s32 	%r118, %r160, %r56, %r152;
	shl.b32 	%r119, %r118, 2;
	mov.u32 	%r120, shmem;
	add.s32 	%r121, %r120, %r119;
	ld.shared.u32 	%r122, [%r121];
	add.s32 	%r123, %r122, %r165;
	add.s32 	%r124, %r121, %r29;
	ld.shared.u32 	%r125, [%r124];
	add.s32 	%r126, %r125, %r123;
	add.s32 	%r127, %r124, %r29;
	ld.shared.u32 	%r128, [%r127];
	add.s32 	%r129, %r128, %r126;
	add.s32 	%r130, %r127, %r29;
	ld.shared.u32 	%r131, [%r130];
	add.s32 	%r165, %r131, %r129;
	add.s32 	%r160, %r160, 4;
$L__BB0_20:
	setp.eq.s32 	%p15, %r25, 0;
	@%p15 bra 	$L__BB0_25;
	setp.eq.s32 	%p16, %r25, 32;
	@%p16 bra 	$L__BB0_23;
	mad.lo.s32 	%r133, %r160, %r56, %r152;
	shl.b32 	%r134, %r133, 2;
	mov.u32 	%r135, shmem;
	add.s32 	%r136, %r135, %r134;
	ld.shared.u32 	%r137, [%r136];
	add.s32 	%r138, %r137, %r165;
	add.s32 	%r139, %r136, %r29;
	ld.shared.u32 	%r140, [%r139];
	add.s32 	%r165, %r140, %r138;
	add.s32 	%r160, %r160, 2;
$L__BB0_23:
	setp.eq.s32 	%p17, %r26, 0;
	@%p17 bra 	$L__BB0_25;
	mad.lo.s32 	%r141, %r160, %r56, %r152;
	shl.b32 	%r142, %r141, 2;
	mov.u32 	%r143, shmem;
	add.s32 	%r144, %r143, %r142;
	ld.shared.u32 	%r145, [%r144];
	add.s32 	%r165, %r145, %r165;
$L__BB0_25:
	setp.eq.s32 	%p18, %r165, 0;
	@%p18 bra 	$L__BB0_27;
	mul.wide.u32 	%rd7, %r152, 4;
	add.s64 	%rd8, %rd2, %rd7;
	atom.global.add.u32 	%r146, [%rd8], %r165;
$L__BB0_27:
	add.s32 	%r152, %r152, %r2;
	setp.lt.s32 	%p19, %r152, %r56;
	@%p19 bra 	$L__BB0_14;
$L__BB0_28:
	ret;

}


// ===== COMPILED SASS (sm_100) =====

	.target	sm_100

	.elftype	@"ET_EXEC"


//--------------------- .note.nv.tkinfo           --------------------------
	.section	.note.nv.tkinfo,"",@"SHT_NOTE"
	.sectionflags	@"SHF_NOTE_NV_TKINFO"
	.tkinfo
        /*0018*/ 	.word	0x00000002
        /*0030*/ 	.string	""
        /*0030*/ 	.string	"ptxas"
        /*0030*/ 	.string	"Cuda compilation tools, release 13.0, V13.0.88"
        /*0030*/ 	.string	"Build cuda_13.0.r13.0/compiler.36424714_0"
        /*0030*/ 	.string	"-arch sm_100 -m 64 "



//--------------------- .note.nv.cuinfo           --------------------------
	.section	.note.nv.cuinfo,"",@"SHT_NOTE"
	.sectionflags	@"SHF_NOTE_NV_CUINFO"
        /*0018*/ 	.short	0x0002
        /*001a*/ 	.short	0x0064
        /*001c*/ 	.short	0x0082
	.zero		2


//--------------------- .nv.info                  --------------------------
	.section	.nv.info,"",@"SHT_CUDA_INFO"
	.align	4


	//----- nvinfo : EIATTR_REGCOUNT
	.align		4
        /*0000*/ 	.byte	0x04, 0x2f
        /*0002*/ 	.short	(.L_1 - .L_0)
	.align		4
.L_0:
        /*0004*/ 	.word	index@(_Z22histogram_range_kernelPKhPjjii)
        /*0008*/ 	.word	0x00000018


	//----- nvinfo : EIATTR_FRAME_SIZE
	.align		4
.L_1:
        /*000c*/ 	.byte	0x04, 0x11
        /*000e*/ 	.short	(.L_3 - .L_2)
	.align		4
.L_2:
        /*0010*/ 	.word	index@(_Z22histogram_range_kernelPKhPjjii)
        /*0014*/ 	.word	0x00000000


	//----- nvinfo : EIATTR_MIN_STACK_SIZE
	.align		4
.L_3:
        /*0018*/ 	.byte	0x04, 0x12
        /*001a*/ 	.short	(.L_5 - .L_4)
	.align		4
.L_4:
        /*001c*/ 	.word	index@(_Z22histogram_range_kernelPKhPjjii)
        /*0020*/ 	.word	0x00000000
.L_5:


//--------------------- .nv.compat                --------------------------
	.section	.nv.compat,"",@"SHT_CUDA_COMPAT_INFO"
	.align	4
        /*0000*/ 	.byte	0x02, 0x09, 0x00, 0x00, 0x02, 0x02, 0x01, 0x00, 0x02, 0x05, 0x05, 0x00, 0x03, 0x07, 0x01, 0x01
        /*0010*/ 	.byte	0x02, 0x03, 0x00, 0x00, 0x02, 0x06, 0x01, 0x00, 0x04, 0x0b, 0x08, 0x00, 0x09, 0x00, 0x00, 0x00
        /*0020*/ 	.byte	0x00, 0x00, 0x00, 0x00


//--------------------- .nv.info._Z22histogram_range_kernelPKhPjjii --------------------------
	.section	.nv.info._Z22histogram_range_kernelPKhPjjii,"",@"SHT_CUDA_INFO"
	.sectionflags	@""
	.align	4


	//----- nvinfo : EIATTR_CUDA_API_VERSION
	.align		4
        /*0000*/ 	.byte	0x04, 0x37
        /*0002*/ 	.short	(.L_7 - .L_6)
.L_6:
        /*0004*/ 	.word	0x00000082


	//----- nvinfo : EIATTR_KPARAM_INFO
	.align		4
.L_7:
        /*0008*/ 	.byte	0x04, 0x17
        /*000a*/ 	.short	(.L_9 - .L_8)
.L_8:
        /*000c*/ 	.word	0x00000000
        /*0010*/ 	.short	0x0004
        /*0012*/ 	.short	0x0018
        /*0014*/ 	.byte	0x00, 0xf0, 0x11, 0x00


	//----- nvinfo : EIATTR_KPARAM_INFO
	.align		4
.L_9:
        /*0018*/ 	.byte	0x04, 0x17
        /*001a*/ 	.short	(.L_11 - .L_10)
.L_10:
        /*001c*/ 	.word	0x00000000
        /*0020*/ 	.short	0x0003
        /*0022*/ 	.short	0x0014
        /*0024*/ 	.byte	0x00, 0xf0, 0x11, 0x00


	//----- nvinfo : EIATTR_KPARAM_INFO
	.align		4
.L_11:
        /*0028*/ 	.byte	0x04, 0x17
        /*002a*/ 	.short	(.L_13 - .L_12)
.L_12:
        /*002c*/ 	.word	0x00000000
        /*0030*/ 	.short	0x0002
        /*0032*/ 	.short	0x0010
        /*0034*/ 	.byte	0x00, 0xf0, 0x11, 0x00


	//----- nvinfo : EIATTR_KPARAM_INFO
	.align		4
.L_13:
        /*0038*/ 	.byte	0x04, 0x17
        /*003a*/ 	.short	(.L_15 - .L_14)
.L_14:
        /*003c*/ 	.word	0x00000000
        /*0040*/ 	.short	0x0001
        /*0042*/ 	.short	0x0008
        /*0044*/ 	.byte	0x00, 0xf5, 0x21, 0x00


	//----- nvinfo : EIATTR_KPARAM_INFO
	.align		4
.L_15:
        /*0048*/ 	.byte	0x04, 0x17
        /*004a*/ 	.short	(.L_17 - .L_16)
.L_16:
        /*004c*/ 	.word	0x00000000
        /*0050*/ 	.short	0x0000
        /*0052*/ 	.short	0x0000
        /*0054*/ 	.byte	0x00, 0xf5, 0x21, 0x00


	//----- nvinfo : EIATTR_SPARSE_MMA_MASK
	.align		4
.L_17:
        /*0058*/ 	.byte	0x03, 0x50
        /*005a*/ 	.short	0x0000


	//----- nvinfo : EIATTR_MAXREG_COUNT
	.align		4
        /*005c*/ 	.byte	0x03, 0x1b
        /*005e*/ 	.short	0x00ff


	//----- nvinfo : EIATTR_NUM_BARRIERS
	.align		4
        /*0060*/ 	.byte	0x02, 0x4c
        /*0062*/ 	.byte	0x01
	.zero		1


	//----- nvinfo : EIATTR_MERCURY_ISA_VERSION
	.align		4
        /*0064*/ 	.byte	0x03, 0x5f
        /*0066*/ 	.short	0x0101


	//----- nvinfo : EIATTR_VRC_CTA_INIT_COUNT
	.align		4
        /*0068*/ 	.byte	0x02, 0x4a
	.zero		1
	.zero		1


	//----- nvinfo : EIATTR_EXIT_INSTR_OFFSETS
	.align		4
        /*006c*/ 	.byte	0x04, 0x1c
        /*006e*/ 	.short	(.L_19 - .L_18)


	//   ....[0]....
.L_18:
        /*0070*/ 	.word	0x000006a0


	//   ....[1]....
        /*0074*/ 	.word	0x00000cd0


	//----- nvinfo : EIATTR_CRS_STACK_SIZE
	.align		4
.L_19:
        /*0078*/ 	.byte	0x04, 0x1e
        /*007a*/ 	.short	(.L_21 - .L_20)
.L_20:
        /*007c*/ 	.word	0x00000000


	//----- nvinfo : EIATTR_CBANK_PARAM_SIZE
	.align		4
.L_21:
        /*0080*/ 	.byte	0x03, 0x19
        /*0082*/ 	.short	0x001c


	//----- nvinfo : EIATTR_PARAM_CBANK
	.align		4
        /*0084*/ 	.byte	0x04, 0x0a
        /*0086*/ 	.short	(.L_23 - .L_22)
	.align		4
.L_22:
        /*0088*/ 	.word	index@(.nv.constant0._Z22histogram_range_kernelPKhPjjii)
        /*008c*/ 	.short	0x0380
        /*008e*/ 	.short	0x001c


	//----- nvinfo : EIATTR_SW_WAR
	.align		4
.L_23:
        /*0090*/ 	.byte	0x04, 0x36
        /*0092*/ 	.short	(.L_25 - .L_24)
.L_24:
        /*0094*/ 	.word	0x00000008
.L_25:


//--------------------- .nv.callgraph             --------------------------
	.section	.nv.callgraph,"",@"SHT_CUDA_CALLGRAPH"
	.align	4
	.sectionentsize	8
	.align		4
        /*0000*/ 	.word	0x00000000
	.align		4
        /*0004*/ 	.word	0xffffffff
	.align		4
        /*0008*/ 	.word	0x00000000
	.align		4
        /*000c*/ 	.word	0xfffffffe
	.align		4
        /*0010*/ 	.word	0x00000000
	.align		4
        /*0014*/ 	.word	0xfffffffd
	.align		4
        /*0018*/ 	.word	0x00000000
	.align		4
        /*001c*/ 	.word	0xfffffffc


//--------------------- .text._Z22histogram_range_kernelPKhPjjii --------------------------
	.section	.text._Z22histogram_range_kernelPKhPjjii,"ax",@progbits
	.align	128
        .global         _Z22histogram_range_kernelPKhPjjii
        .type           _Z22histogram_range_kernelPKhPjjii,@function
        .size           _Z22histogram_range_kernelPKhPjjii,(.L_x_20 - _Z22histogram_range_kernelPKhPjjii)
        .other          _Z22histogram_range_kernelPKhPjjii,@"STO_CUDA_ENTRY STV_DEFAULT"
_Z22histogram_range_kernelPKhPjjii:
.text._Z22histogram_range_kernelPKhPjjii:
[----:B------:R-:W-:Y:S08]  /*0000*/  LDC R1, c[0x0][0x37c] ;  /* 0x0000df00ff017b82 */ /* 0x000ff00000000800 */
[----:B------:R-:W0:Y:S01]  /*0010*/  LDC R3, c[0x0][0x360] ;  /* 0x0000d800ff037b82 */ /* 0x000e220000000800 */
[----:B------:R-:W1:Y:S01]  /*0020*/  S2R R0, SR_TID.X ;  /* 0x0000000000007919 */ /* 0x000e620000002100 */
[----:B------:R-:W2:Y:S01]  /*0030*/  LDCU UR4, c[0x0][0x398] ;  /* 0x00007300ff0477ac */ /* 0x000ea20008000800 */
[----:B------:R-:W-:Y:S01]  /*0040*/  BSSY.RECONVERGENT B0, `(.L_x_0) ;  /* 0x0000042000007945 */ /* 0x000fe20003800200 */
[----:B--2---:R-:W-:-:S02]  /*0050*/  IMAD.U32 R5, RZ, RZ, UR4 ;  /* 0x00000004ff057e24 */ /* 0x004fc4000f8e00ff */
[----:B0-----:R-:W-:-:S05]  /*0060*/  VIADD R12, R3, 0x1f ;  /* 0x0000001f030c7836 */ /* 0x001fca0000000000 */
[----:B------:R-:W-:-:S05]  /*0070*/  SHF.R.U32.HI R2, RZ, 0x5, R12 ;  /* 0x00000005ff027819 */ /* 0x000fca000001160c */
[----:B------:R-:W-:-:S05]  /*0080*/  IMAD R7, R2, R5, RZ ;  /* 0x0000000502077224 */ /* 0x000fca00078e02ff */
[----:B-1----:R-:W-:-:S13]  /*0090*/  ISETP.GE.AND P0, PT, R0, R7, PT ;  /* 0x000000070000720c */ /* 0x002fda0003f06270 */
[----:B------:R-:W-:Y:S05]  /*00a0*/  @P0 BRA `(.L_x_1) ;  /* 0x0000000000ec0947 */ /* 0x000fea0003800000 */
[----:B------:R-:W0:Y:S01]  /*00b0*/  I2F.U32.RP R10, R3 ;  /* 0x00000003000a7306 */ /* 0x000e220000209000 */
[----:B------:R-:W-:Y:S01]  /*00c0*/  IMAD.IADD R4, R0, 0x1, R3 ;  /* 0x0000000100047824 */ /* 0x000fe200078e0203 */
[----:B------:R-:W-:Y:S01]  /*00d0*/  ISETP.NE.U32.AND P2, PT, R3, RZ, PT ;  /* 0x000000ff0300720c */ /* 0x000fe20003f45070 */
[----:B------:R-:W-:Y:S03]  /*00e0*/  BSSY.RECONVERGENT B1, `(.L_x_2) ;  /* 0x0000028000017945 */ /* 0x000fe60003800200 */
[----:B------:R-:W-:Y:S02]  /*00f0*/  ISETP.GE.U32.AND P0, PT, R4, R7, PT ;  /* 0x000000070400720c */ /* 0x000fe40003f06070 */
[----:B------:R-:W-:Y:S01]  /*0100*/  VIMNMX.U32 R11, PT, PT, R7, R4, !PT ;  /* 0x00000004070b7248 */ /* 0x000fe20007fe0000 */
[----:B0-----:R-:W0:Y:S02]  /*0110*/  MUFU.RCP R10, R10 ;  /* 0x0000000a000a7308 */ /* 0x001e240000001000 */
[----:B0-----:R-:W-:-:S06]  /*0120*/  VIADD R8, R10, 0xffffffe ;  /* 0x0ffffffe0a087836 */ /* 0x001fcc0000000000 */
[----:B------:R0:W1:Y:S02]  /*0130*/  F2I.FTZ.U32.TRUNC.NTZ R9, R8 ;  /* 0x0000000800097305 */ /* 0x000064000021f000 */
[----:B0-----:R-:W-:Y:S02]  /*0140*/  IMAD.MOV.U32 R8, RZ, RZ, RZ ;  /* 0x000000ffff087224 */ /* 0x001fe400078e00ff */
[----:B-1----:R-:W-:-:S04]  /*0150*/  IMAD.MOV R6, RZ, RZ, -R9 ;  /* 0x000000ffff067224 */ /* 0x002fc800078e0a09 */
[----:B------:R-:W-:Y:S01]  /*0160*/  IMAD R13, R6, R3, RZ ;  /* 0x00000003060d7224 */ /* 0x000fe200078e02ff */
[----:B------:R-:W-:-:S03]  /*0170*/  SEL R6, RZ, 0x1, P0 ;  /* 0x00000001ff067807 */ /* 0x000fc60000000000 */
[----:B------:R-:W-:Y:S01]  /*0180*/  IMAD.HI.U32 R9, R9, R13, R8 ;  /* 0x0000000d09097227 */ /* 0x000fe200078e0008 */
[----:B------:R-:W-:-:S05]  /*0190*/  IADD3 R4, PT, PT, R11, -R4, -R6 ;  /* 0x800000040b047210 */ /* 0x000fca0007ffe806 */
[----:B------:R-:W-:-:S05]  /*01a0*/  IMAD.HI.U32 R9, R9, R4, RZ ;  /* 0x0000000409097227 */ /* 0x000fca00078e00ff */
[----:B------:R-:W-:-:S05]  /*01b0*/  IADD3 R8, PT, PT, -R9, RZ, RZ ;  /* 0x000000ff09087210 */ /* 0x000fca0007ffe1ff */
[----:B------:R-:W-:-:S05]  /*01c0*/  IMAD R4, R3, R8, R4 ;  /* 0x0000000803047224 */ /* 0x000fca00078e0204 */
[----:B------:R-:W-:-:S13]  /*01d0*/  ISETP.GE.U32.AND P0, PT, R4, R3, PT ;  /* 0x000000030400720c */ /* 0x000fda0003f06070 */
[----:B------:R-:W-:Y:S02]  /*01e0*/  @P0 IMAD.IADD R4, R4, 0x1, -R3 ;  /* 0x0000000104040824 */ /* 0x000fe400078e0a03 */
[----:B------:R-:W-:-:S03]  /*01f0*/  @P0 VIADD R9, R9, 0x1 ;  /* 0x0000000109090836 */ /* 0x000fc60000000000 */
[----:B------:R-:W-:-:S13]  /*0200*/  ISETP.GE.U32.AND P1, PT, R4, R3, PT ;  /* 0x000000030400720c */ /* 0x000fda0003f26070 */
[----:B------:R-:W-:Y:S01]  /*0210*/  @P1 VIADD R9, R9, 0x1 ;  /* 0x0000000109091836 */ /* 0x000fe20000000000 */
[----:B------:R-:W-:-:S05]  /*0220*/  @!P2 LOP3.LUT R9, RZ, R3, RZ, 0x33, !PT ;  /* 0x00000003ff09a212 */ /* 0x000fca00078e33ff */
[----:B------:R-:W-:-:S05]  /*0230*/  IMAD.IADD R6, R6, 0x1, R9 ;  /* 0x0000000106067824 */ /* 0x000fca00078e0209 */
[C---:B------:R-:W-:Y:S02]  /*0240*/  LOP3.LUT R4, R6.reuse, 0x3, RZ, 0xc0, !PT ;  /* 0x0000000306047812 */ /* 0x040fe400078ec0ff */
[----:B------:R-:W-:Y:S02]  /*0250*/  ISETP.GE.U32.AND P1, PT, R6, 0x3, PT ;  /* 0x000000030600780c */ /* 0x000fe40003f26070 */
[----:B------:R-:W-:Y:S01]  /*0260*/  ISETP.NE.AND P0, PT, R4, 0x3, PT ;  /* 0x000000030400780c */ /* 0x000fe20003f05270 */
[----:B------:R-:W-:-:S12]  /*0270*/  IMAD.MOV.U32 R4, RZ, RZ, R0 ;  /* 0x000000ffff047224 */ /* 0x000fd800078e0000 */
[----:B------:R-:W-:Y:S05]  /*0280*/  @!P0 BRA `(.L_x_3) ;  /* 0x0000000000348947 */ /* 0x000fea0003800000 */
[----:B------:R-:W0:Y:S01]  /*0290*/  S2R R9, SR_CgaCtaId ;  /* 0x0000000000097919 */ /* 0x000e220000008800 */
[----:B------:R-:W-:Y:S01]  /*02a0*/  MOV R4, 0x400 ;  /* 0x0000040000047802 */ /* 0x000fe20000000f00 */
[----:B------:R-:W-:Y:S01]  /*02b0*/  IMAD.MOV.U32 R8, RZ, RZ, RZ ;  /* 0x000000ffff087224 */ /* 0x000fe200078e00ff */
[----:B------:R-:W-:-:S04]  /*02c0*/  IADD3 R6, PT, PT, R6, 0x1, RZ ;  /* 0x0000000106067810 */ /* 0x000fc80007ffe0ff */
[----:B------:R-:W-:Y:S02]  /*02d0*/  LOP3.LUT R11, R6, 0x3, RZ, 0xc0, !PT ;  /* 0x00000003060b7812 */ /* 0x000fe400078ec0ff */
[----:B0-----:R-:W-:Y:S01]  /*02e0*/  LEA R9, R9, R4, 0x18 ;  /* 0x0000000409097211 */ /* 0x001fe200078ec0ff */
[----:B------:R-:W-:-:S07]  /*02f0*/  IMAD.MOV.U32 R4, RZ, RZ, R0 ;  /* 0x000000ffff047224 */ /* 0x000fce00078e0000 */
.L_x_4:
[----:B------:R-:W-:Y:S02]  /*0300*/  IMAD R6, R4, 0x4, R9 ;  /* 0x0000000404067824 */ /* 0x000fe400078e0209 */
[----:B------:R-:W-:Y:S02]  /*0310*/  VIADD R8, R8, 0x1 ;  /* 0x0000000108087836 */ /* 0x000fe40000000000 */
[----:B------:R-:W-:Y:S01]  /*0320*/  IMAD.IADD R4, R3, 0x1, R4 ;  /* 0x0000000103047824 */ /* 0x000fe200078e0204 */
[----:B------:R0:W-:Y:S02]  /*0330*/  STS [R6], RZ ;  /* 0x000000ff06007388 */ /* 0x0001e40000000800 */
[----:B------:R-:W-:-:S13]  /*0340*/  ISETP.NE.AND P0, PT, R8, R11, PT ;  /* 0x0000000b0800720c */ /* 0x000fda0003f05270 */
[----:B0-----:R-:W-:Y:S05]  /*0350*/  @P0 BRA `(.L_x_4) ;  /* 0xfffffffc00e80947 */ /* 0x001fea000383ffff */
.L_x_3:
[----:B------:R-:W-:Y:S05]  /*0360*/  BSYNC.RECONVERGENT B1 ;  /* 0x0000000000017941 */ /* 0x000fea0003800200 */
.L_x_2:
[----:B------:R-:W-:Y:S05]  /*0370*/  @!P1 BRA `(.L_x_1) ;  /* 0x0000000000389947 */ /* 0x000fea0003800000 */
[----:B------:R-:W0:Y:S01]  /*0380*/  S2R R9, SR_CgaCtaId ;  /* 0x0000000000097919 */ /* 0x000e220000008800 */
[----:B------:R-:W-:-:S04]  /*0390*/  MOV R6, 0x400 ;  /* 0x0000040000067802 */ /* 0x000fc80000000f00 */
[----:B0-----:R-:W-:-:S07]  /*03a0*/  LEA R11, R9, R6, 0x18 ;  /* 0x00000006090b7211 */ /* 0x001fce00078ec0ff */
.L_x_5:
[----:B0-----:R-:W-:Y:S01]  /*03b0*/  LEA R10, R4, R11, 0x2 ;  /* 0x0000000b040a7211 */ /* 0x001fe200078e10ff */
[----:B------:R-:W-:-:S04]  /*03c0*/  IMAD R4, R3, 0x4, R4 ;  /* 0x0000000403047824 */ /* 0x000fc800078e0204 */
[C---:B------:R-:W-:Y:S01]  /*03d0*/  IMAD R6, R3.reuse, 0x4, R10 ;  /* 0x0000000403067824 */ /* 0x040fe200078e020a */
[----:B------:R0:W-:Y:S01]  /*03e0*/  STS [R10], RZ ;  /* 0x000000ff0a007388 */ /* 0x0001e20000000800 */
[----:B------:R-:W-:Y:S02]  /*03f0*/  ISETP.GE.AND P0, PT, R4, R7, PT ;  /* 0x000000070400720c */ /* 0x000fe40003f06270 */
[C---:B------:R-:W-:Y:S01]  /*0400*/  IMAD R8, R3.reuse, 0x4, R6 ;  /* 0x0000000403087824 */ /* 0x040fe200078e0206 */
[----:B------:R0:W-:Y:S03]  /*0410*/  STS [R6], RZ ;  /* 0x000000ff06007388 */ /* 0x0001e60000000800 */
[----:B------:R-:W-:Y:S01]  /*0420*/  IMAD R9, R3, 0x4, R8 ;  /* 0x0000000403097824 */ /* 0x000fe200078e0208 */
[----:B------:R0:W-:Y:S04]  /*0430*/  STS [R8], RZ ;  /* 0x000000ff08007388 */ /* 0x0001e80000000800 */
[----:B------:R0:W-:Y:S02]  /*0440*/  STS [R9], RZ ;  /* 0x000000ff09007388 */ /* 0x0001e40000000800 */
[----:B------:R-:W-:Y:S05]  /*0450*/  @!P0 BRA `(.L_x_5) ;  /* 0xfffffffc00d48947 */ /* 0x000fea000383ffff */
.L_x_1:
[----:B------:R-:W-:Y:S05]  /*0460*/  BSYNC.RECONVERGENT B0 ;  /* 0x0000000000007941 */ /* 0x000fea0003800200 */
.L_x_0:
[----:B------:R-:W1:Y:S01]  /*0470*/  S2UR UR4, SR_CTAID.X ;  /* 0x00000000000479c3 */ /* 0x000e620000002500 */
[----:B------:R-:W2:Y:S01]  /*0480*/  LDCU UR5, c[0x0][0x390] ;  /* 0x00007200ff0577ac */ /* 0x000ea20008000800 */
[----:B------:R-:W-:Y:S01]  /*0490*/  BSSY.RECONVERGENT B0, `(.L_x_6) ;  /* 0x000001e000007945 */ /* 0x000fe20003800200 */
[----:B------:R-:W3:Y:S01]  /*04a0*/  LDCU.64 UR6, c[0x0][0x358] ;  /* 0x00006b00ff0677ac */ /* 0x000ee20008000a00 */
[----:B------:R-:W4:Y:S01]  /*04b0*/  LDCU UR12, c[0x0][0x398] ;  /* 0x00007300ff0c77ac */ /* 0x000f220008000800 */
[----:B------:R-:W0:Y:S01]  /*04c0*/  LDCU.64 UR8, c[0x0][0x380] ;  /* 0x00007000ff0877ac */ /* 0x000e220008000a00 */
[----:B------:R-:W0:Y:S01]  /*04d0*/  LDCU.64 UR10, c[0x0][0x390] ;  /* 0x00007200ff0a77ac */ /* 0x000e220008000a00 */
[----:B-1----:R-:W-:Y:S01]  /*04e0*/  IMAD R4, R3, UR4, R0 ;  /* 0x0000000403047c24 */ /* 0x002fe2000f8e0200 */
[----:B------:R-:W-:Y:S04]  /*04f0*/  BAR.SYNC.DEFER_BLOCKING 0x0 ;  /* 0x0000000000007b1d */ /* 0x000fe80000010000 */
[----:B--2---:R-:W-:-:S13]  /*0500*/  ISETP.GE.U32.AND P0, PT, R4, UR5, PT ;  /* 0x0000000504007c0c */ /* 0x004fda000bf06070 */
[----:B0--34-:R-:W-:Y:S05]  /*0510*/  @P0 BRA `(.L_x_7) ;  /* 0x0000000000540947 */ /* 0x019fea0003800000 */
[----:B------:R-:W0:Y:S01]  /*0520*/  LDCU UR4, c[0x0][0x370] ;  /* 0x00006e00ff0477ac */ /* 0x000e220008000800 */
[----:B------:R-:W-:Y:S01]  /*0530*/  SHF.R.U32.HI R8, RZ, 0x5, R0 ;  /* 0x00000005ff087819 */ /* 0x000fe20000011600 */
[----:B0-----:R-:W-:-:S07]  /*0540*/  IMAD R9, R3, UR4, RZ ;  /* 0x0000000403097c24 */ /* 0x001fce000f8e02ff */
.L_x_10:
[----:B0-----:R-:W-:-:S05]  /*0550*/  IADD3 R6, P0, PT, R4, UR8, RZ ;  /* 0x0000000804067c10 */ /* 0x001fca000ff1e0ff */
[----:B------:R-:W-:-:S05]  /*0560*/  IMAD.X R7, RZ, RZ, UR9, P0 ;  /* 0x00000009ff077e24 */ /* 0x000fca00080e06ff */
[----:B------:R-:W2:Y:S01]  /*0570*/  LDG.E.U8.CONSTANT R6, desc[UR6][R6.64] ;  /* 0x0000000606067981 */ /* 0x000ea2000c1e9100 */
[----:B------:R-:W-:Y:S01]  /*0580*/  MOV R5, UR12 ;  /* 0x0000000c00057c02 */ /* 0x000fe20008000f00 */
[----:B------:R-:W-:Y:S01]  /*0590*/  IMAD.IADD R4, R9, 0x1, R4 ;  /* 0x0000000109047824 */ /* 0x000fe200078e0204 */
[----:B------:R-:W-:Y:S04]  /*05a0*/  BSSY.RECONVERGENT B1, `(.L_x_8) ;  /* 0x000000b000017945 */ /* 0x000fe80003800200 */
[----:B------:R-:W-:Y:S01]  /*05b0*/  ISETP.GE.U32.AND P1, PT, R4, UR10, PT ;  /* 0x0000000a04007c0c */ /* 0x000fe2000bf26070 */
[----:B--2---:R-:W-:-:S05]  /*05c0*/  VIADD R10, R6, -UR11 ;  /* 0x8000000b060a7c36 */ /* 0x004fca0008000000 */
[----:B------:R-:W-:-:S13]  /*05d0*/  ISETP.GE.U32.AND P0, PT, R10, R5, PT ;  /* 0x000000050a00720c */ /* 0x000fda0003f06070 */
[----:B------:R-:W-:Y:S05]  /*05e0*/  @P0 BRA `(.L_x_9) ;  /* 0x0000000000180947 */ /* 0x000fea0003800000 */
[----:B------:R-:W0:Y:S01]  /*05f0*/  S2UR UR5, SR_CgaCtaId ;  /* 0x00000000000579c3 */ /* 0x000e220000008800 */
[----:B------:R-:W-:Y:S01]  /*0600*/  UMOV UR4, 0x400 ;  /* 0x0000040000047882 */ /* 0x000fe20000000000 */
[----:B------:R-:W-:Y:S01]  /*0610*/  IMAD R6, R8, R5, R10 ;  /* 0x0000000508067224 */ /* 0x000fe200078e020a */
[----:B0-----:R-:W-:-:S06]  /*0620*/  ULEA UR4, UR5, UR4, 0x18 ;  /* 0x0000000405047291 */ /* 0x001fcc000f8ec0ff */
[----:B------:R-:W-:-:S05]  /*0630*/  LEA R6, R6, UR4, 0x2 ;  /* 0x0000000406067c11 */ /* 0x000fca000f8e10ff */
[----:B------:R0:W-:Y:S02]  /*0640*/  ATOMS.POPC.INC.32 RZ, [R6+URZ] ;  /* 0x0000000006ff7f8c */ /* 0x0001e4000d8000ff */
.L_x_9:
[----:B------:R-:W-:Y:S05]  /*0650*/  BSYNC.RECONVERGENT B1 ;  /* 0x0000000000017941 */ /* 0x000fea0003800200 */
.L_x_8:
[----:B------:R-:W-:Y:S05]  /*0660*/  @!P1 BRA `(.L_x_10) ;  /* 0xfffffffc00b89947 */ /* 0x000fea000383ffff */
.L_x_7:
[----:B------:R-:W-:Y:S05]  /*0670*/  BSYNC.RECONVERGENT B0 ;  /* 0x0000000000007941 */ /* 0x000fea0003800200 */
.L_x_6:
[----:B------:R-:W-:Y:S01]  /*0680*/  BAR.SYNC.DEFER_BLOCKING 0x0 ;  /* 0x0000000000007b1d */ /* 0x000fe20000010000 */
[----:B------:R-:W-:-:S13]  /*0690*/  ISETP.GE.AND P0, PT, R0, R5, PT ;  /* 0x000000050000720c */ /* 0x000fda0003f06270 */
[----:B------:R-:W-:Y:S05]  /*06a0*/  @P0 EXIT ;  /* 0x000000000000094d */ /* 0x000fea0003800000 */
[C---:B------:R-:W-:Y:S01]  /*06b0*/  LOP3.LUT R4, R2.reuse, 0x7, RZ, 0xc0, !PT ;  /* 0x0000000702047812 */ /* 0x040fe200078ec0ff */
[----:B------:R-:W-:Y:S01]  /*06c0*/  VIADD R5, R2, 0xffffffff ;  /* 0xffffffff02057836 */ /* 0x000fe20000000000 */
[----:B------:R-:W-:-:S03]  /*06d0*/  LOP3.LUT R17, R12, 0x60, RZ, 0xc0, !PT ;  /* 0x000000600c117812 */ /* 0x000fc600078ec0ff */
[----:B------:R-:W-:Y:S01]  /*06e0*/  VIADD R4, R4, 0xffffffff ;  /* 0xffffffff04047836 */ /* 0x000fe20000000000 */
[----:B------:R-:W-:-:S04]  /*06f0*/  ISETP.GE.U32.AND P1, PT, R5, 0x7, PT ;  /* 0x000000070500780c */ /* 0x000fc80003f26070 */
[----:B------:R-:W-:Y:S02]  /*0700*/  ISETP.GE.U32.AND P0, PT, R4, 0x3, PT ;  /* 0x000000030400780c */ /* 0x000fe40003f06070 */
[C---:B------:R-:W-:Y:S02]  /*0710*/  LOP3.LUT R4, R2.reuse, 0x7fffff8, RZ, 0xc0, !PT ;  /* 0x07fffff802047812 */ /* 0x040fe400078ec0ff */
[----:B------:R-:W-:-:S03]  /*0720*/  LOP3.LUT R2, R2, 0x78, RZ, 0xc0, !PT ;  /* 0x0000007802027812 */ /* 0x000fc600078ec0ff */
[----:B------:R-:W-:-:S07]  /*0730*/  IMAD.MOV R4, RZ, RZ, -R4 ;  /* 0x000000ffff047224 */ /* 0x000fce00078e0a04 */
.L_x_18:
[----:B-1----:R-:W-:Y:S02]  /*0740*/  HFMA2 R7, -RZ, RZ, 0, 0 ;  /* 0x00000000ff077431 */ /* 0x002fe400000001ff */
[----:B------:R-:W-:Y:S01]  /*0750*/  IMAD.MOV.U32 R5, RZ, RZ, RZ ;  /* 0x000000ffff057224 */ /* 0x000fe200078e00ff */
[----:B------:R-:W-:Y:S06]  /*0760*/  @!P1 BRA `(.L_x_11) ;  /* 0x00000000007c9947 */ /* 0x000fec0003800000 */
[----:B------:R-:W1:Y:S01]  /*0770*/  S2UR UR5, SR_CgaCtaId ;  /* 0x00000000000579c3 */ /* 0x000e620000008800 */
[----:B------:R-:W-:Y:S01]  /*0780*/  UMOV UR4, 0x400 ;  /* 0x0000040000047882 */ /* 0x000fe20000000000 */
[----:B------:R-:W-:Y:S02]  /*0790*/  IMAD.MOV.U32 R5, RZ, RZ, RZ ;  /* 0x000000ffff057224 */ /* 0x000fe400078e00ff */
[----:B------:R-:W-:-:S04]  /*07a0*/  IMAD.MOV.U32 R7, RZ, RZ, R4 ;  /* 0x000000ffff077224 */ /* 0x000fc800078e0004 */
[----:B------:R-:W2:Y:S01]  /*07b0*/  LDC R21, c[0x0][0x398] ;  /* 0x0000e600ff157b82 */ /* 0x000ea20000000800 */
[----:B-1----:R-:W-:-:S06]  /*07c0*/  ULEA UR4, UR5, UR4, 0x18 ;  /* 0x0000000405047291 */ /* 0x002fcc000f8ec0ff */
[----:B0-----:R-:W-:-:S07]  /*07d0*/  LEA R6, R0, UR4, 0x2 ;  /* 0x0000000400067c11 */ /* 0x001fce000f8e10ff */
.L_x_12:
[----:B--2---:R-:W-:Y:S01]  /*07e0*/  IMAD R9, R21, 0x4, R6 ;  /* 0x0000000415097824 */ /* 0x004fe200078e0206 */
[----:B------:R0:W-:Y:S01]  /*07f0*/  LDS R8, [R6] ;  /* 0x0000000006087984 */ /* 0x0001e20000000800 */
[----:B------:R-:W-:Y:S02]  /*0800*/  VIADD R7, R7, 0x8 ;  /* 0x0000000807077836 */ /* 0x000fe40000000000 */
[----:B------:R-:W-:Y:S02]  /*0810*/  IMAD R10, R21, 0x4, R9 ;  /* 0x00000004150a7824 */ /* 0x000fe400078e0209 */
[----:B------:R-:W1:Y:S01]  /*0820*/  LDS R9, [R9] ;  /* 0x0000000009097984 */ /* 0x000e620000000800 */
[----:B------:R-:W-:Y:S02]  /*0830*/  ISETP.NE.AND P2, PT, R7, RZ, PT ;  /* 0x000000ff0700720c */ /* 0x000fe40003f45270 */
[C---:B------:R-:W-:Y:S01]  /*0840*/  LEA R13, R21.reuse, R10, 0x2 ;  /* 0x0000000a150d7211 */ /* 0x040fe200078e10ff */
[----:B------:R-:W-:Y:S01]  /*0850*/  LDS R11, [R10] ;  /* 0x000000000a0b7984 */ /* 0x000fe20000000800 */
[----:B0-----:R-:W-:-:S03]  /*0860*/  LEA R6, R21, R6, 0x5 ;  /* 0x0000000615067211 */ /* 0x001fc600078e28ff */
[C---:B------:R-:W-:Y:S02]  /*0870*/  IMAD R14, R21.reuse, 0x4, R13 ;  /* 0x00000004150e7824 */ /* 0x040fe400078e020d */
[----:B------:R-:W0:Y:S02]  /*0880*/  LDS R13, [R13] ;  /* 0x000000000d0d7984 */ /* 0x000e240000000800 */
[C---:B------:R-:W-:Y:S02]  /*0890*/  IMAD R16, R21.reuse, 0x4, R14 ;  /* 0x0000000415107824 */ /* 0x040fe400078e020e */
[----:B------:R-:W-:Y:S02]  /*08a0*/  LDS R15, [R14] ;  /* 0x000000000e0f7984 */ /* 0x000fe40000000800 */
[C---:B------:R-:W-:Y:S02]  /*08b0*/  IMAD R18, R21.reuse, 0x4, R16 ;  /* 0x0000000415127824 */ /* 0x040fe400078e0210 */
[----:B------:R-:W2:Y:S02]  /*08c0*/  LDS R16, [R16] ;  /* 0x0000000010107984 */ /* 0x000ea40000000800 */
[----:B------:R-:W-:-:S02]  /*08d0*/  IMAD R20, R21, 0x4, R18 ;  /* 0x0000000415147824 */ /* 0x000fc400078e0212 */
[----:B------:R-:W-:Y:S04]  /*08e0*/  LDS R19, [R18] ;  /* 0x0000000012137984 */ /* 0x000fe80000000800 */
[----:B------:R-:W3:Y:S01]  /*08f0*/  LDS R20, [R20] ;  /* 0x0000000014147984 */ /* 0x000ee20000000800 */
[----:B-1----:R-:W-:-:S04]  /*0900*/  IADD3 R8, PT, PT, R9, R8, R5 ;  /* 0x0000000809087210 */ /* 0x002fc80007ffe005 */
[----:B0-----:R-:W-:-:S04]  /*0910*/  IADD3 R8, PT, PT, R13, R11, R8 ;  /* 0x0000000b0d087210 */ /* 0x001fc80007ffe008 */
[----:B--2---:R-:W-:-:S04]  /*0920*/  IADD3 R8, PT, PT, R16, R15, R8 ;  /* 0x0000000f10087210 */ /* 0x004fc80007ffe008 */
[----:B---3--:R-:W-:Y:S01]  /*0930*/  IADD3 R5, PT, PT, R20, R19, R8 ;  /* 0x0000001314057210 */ /* 0x008fe20007ffe008 */
[----:B------:R-:W-:Y:S06]  /*0940*/  @P2 BRA `(.L_x_12) ;  /* 0xfffffffc00a42947 */ /* 0x000fec000383ffff */
[----:B------:R-:W-:-:S07]  /*0950*/  IMAD.MOV.U32 R7, RZ, RZ, R2 ;  /* 0x000000ffff077224 */ /* 0x000fce00078e0002 */
.L_x_11:
[----:B------:R-:W-:-:S13]  /*0960*/  LOP3.LUT P2, RZ, R12, 0xe0, RZ, 0xc0, !PT ;  /* 0x000000e00cff7812 */ /* 0x000fda000784c0ff */
[----:B------:R-:W-:Y:S05]  /*0970*/  @!P2 BRA `(.L_x_13) ;  /* 0x0000000000a8a947 */ /* 0x000fea0003800000 */
[----:B------:R-:W-:Y:S01]  /*0980*/  ISETP.NE.AND P2, PT, R17, RZ, PT ;  /* 0x000000ff1100720c */ /* 0x000fe20003f45270 */
[----:B------:R-:W-:-:S12]  /*0990*/  @!P0 BRA `(.L_x_14) ;  /* 0x0000000000408947 */ /* 0x000fd80003800000 */
[----:B------:R-:W1:Y:S01]  /*09a0*/  S2UR UR5, SR_CgaCtaId ;  /* 0x00000000000579c3 */ /* 0x000e620000008800 */
[----:B------:R-:W-:-:S07]  /*09b0*/  UMOV UR4, 0x400 ;  /* 0x0000040000047882 */ /* 0x000fce0000000000 */
[----:B------:R-:W0:Y:S01]  /*09c0*/  LDC R11, c[0x0][0x398] ;  /* 0x0000e600ff0b7b82 */ /* 0x000e220000000800 */
[----:B-1----:R-:W-:Y:S01]  /*09d0*/  ULEA UR4, UR5, UR4, 0x18 ;  /* 0x0000000405047291 */ /* 0x002fe2000f8ec0ff */
[C---:B0-----:R-:W-:Y:S02]  /*09e0*/  IMAD R6, R7.reuse, R11, R0 ;  /* 0x0000000b07067224 */ /* 0x041fe400078e0200 */
[----:B------:R-:W-:-:S03]  /*09f0*/  VIADD R7, R7, 0x4 ;  /* 0x0000000407077836 */ /* 0x000fc60000000000 */
[----:B------:R-:W-:-:S05]  /*0a00*/  LEA R6, R6, UR4, 0x2 ;  /* 0x0000000406067c11 */ /* 0x000fca000f8e10ff */
[C---:B------:R-:W-:Y:S02]  /*0a10*/  IMAD R8, R11.reuse, 0x4, R6 ;  /* 0x000000040b087824 */ /* 0x040fe400078e0206 */
[----:B------:R-:W-:Y:S02]  /*0a20*/  LDS R6, [R6] ;  /* 0x0000000006067984 */ /* 0x000fe40000000800 */
[C---:B------:R-:W-:Y:S02]  /*0a30*/  IMAD R9, R11.reuse, 0x4, R8 ;  /* 0x000000040b097824 */ /* 0x040fe400078e0208 */
[----:B------:R-:W0:Y:S02]  /*0a40*/  LDS R8, [R8] ;  /* 0x0000000008087984 */ /* 0x000e240000000800 */
[----:B------:R-:W-:Y:S02]  /*0a50*/  IMAD R11, R11, 0x4, R9 ;  /* 0x000000040b0b7824 */ /* 0x000fe400078e0209 */
[----:B------:R-:W-:Y:S04]  /*0a60*/  LDS R10, [R9] ;  /* 0x00000000090a7984 */ /* 0x000fe80000000800 */
[----:B------:R-:W1:Y:S01]  /*0a70*/  LDS R11, [R11] ;  /* 0x000000000b0b7984 */ /* 0x000e620000000800 */
[----:B0-----:R-:W-:-:S04]  /*0a80*/  IADD3 R5, PT, PT, R8, R6, R5 ;  /* 0x0000000608057210 */ /* 0x001fc80007ffe005 */
[----:B-1----:R-:W-:-:S07]  /*0a90*/  IADD3 R5, PT, PT, R11, R10, R5 ;  /* 0x0000000a0b057210 */ /* 0x002fce0007ffe005 */
.L_x_14:
[----:B------:R-:W-:Y:S05]  /*0aa0*/  @!P2 BRA `(.L_x_13) ;  /* 0x00000000005ca947 */ /* 0x000fea0003800000 */
[----:B------:R-:W-:Y:S02]  /*0ab0*/  ISETP.NE.AND P2, PT, R17, 0x20, PT ;  /* 0x000000201100780c */ /* 0x000fe40003f45270 */
[----:B------:R-:W-:-:S11]  /*0ac0*/  LOP3.LUT P3, RZ, R12, 0x20, RZ, 0xc0, !PT ;  /* 0x000000200cff7812 */ /* 0x000fd6000786c0ff */
[----:B------:R-:W-:Y:S05]  /*0ad0*/  @!P2 BRA `(.L_x_15) ;  /* 0x00000000002ca947 */ /* 0x000fea0003800000 */
[----:B------:R-:W1:Y:S01]  /*0ae0*/  S2UR UR5, SR_CgaCtaId ;  /* 0x00000000000579c3 */ /* 0x000e620000008800 */
[----:B------:R-:W-:-:S07]  /*0af0*/  UMOV UR4, 0x400 ;  /* 0x0000040000047882 */ /* 0x000fce0000000000 */
[----:B0-----:R-:W0:Y:S01]  /*0b00*/  LDC R6, c[0x0][0x398] ;  /* 0x0000e600ff067b82 */ /* 0x001e220000000800 */
[----:B-1----:R-:W-:Y:S01]  /*0b10*/  ULEA UR4, UR5, UR4, 0x18 ;  /* 0x0000000405047291 */ /* 0x002fe2000f8ec0ff */
[C---:B0-----:R-:W-:Y:S02]  /*0b20*/  IMAD R8, R7.reuse, R6, R0 ;  /* 0x0000000607087224 */ /* 0x041fe400078e0200 */
[----:B------:R-:W-:-:S03]  /*0b30*/  VIADD R7, R7, 0x2 ;  /* 0x0000000207077836 */ /* 0x000fc60000000000 */
[----:B------:R-:W-:-:S04]  /*0b40*/  LEA R9, R8, UR4, 0x2 ;  /* 0x0000000408097c11 */ /* 0x000fc8000f8e10ff */
[----:B------:R-:W-:Y:S02]  /*0b50*/  LEA R8, R6, R9, 0x2 ;  /* 0x0000000906087211 */ /* 0x000fe400078e10ff */
[----:B------:R-:W-:Y:S04]  /*0b60*/  LDS R6, [R9] ;  /* 0x0000000009067984 */ /* 0x000fe80000000800 */
[----:B------:R-:W0:Y:S02]  /*0b70*/  LDS R8, [R8] ;  /* 0x0000000008087984 */ /* 0x000e240000000800 */
[----:B0-----:R-:W-:-:S07]  /*0b80*/  IADD3 R5, PT, PT, R8, R6, R5 ;  /* 0x0000000608057210 */ /* 0x001fce0007ffe005 */
.L_x_15:
[----:B------:R-:W-:Y:S05]  /*0b90*/  @!P3 BRA `(.L_x_13) ;  /* 0x000000000020b947 */ /* 0x000fea0003800000 */
[----:B------:R-:W1:Y:S01]  /*0ba0*/  S2UR UR5, SR_CgaCtaId ;  /* 0x00000000000579c3 */ /* 0x000e620000008800 */
[----:B------:R-:W0:Y:S01]  /*0bb0*/  LDCU UR8, c[0x0][0x398] ;  /* 0x00007300ff0877ac */ /* 0x000e220008000800 */
[----:B------:R-:W-:Y:S01]  /*0bc0*/  UMOV UR4, 0x400 ;  /* 0x0000040000047882 */ /* 0x000fe20000000000 */
[----:B0-----:R-:W-:Y:S01]  /*0bd0*/  IMAD R6, R7, UR8, R0 ;  /* 0x0000000807067c24 */ /* 0x001fe2000f8e0200 */
[----:B-1----:R-:W-:-:S06]  /*0be0*/  ULEA UR4, UR5, UR4, 0x18 ;  /* 0x0000000405047291 */ /* 0x002fcc000f8ec0ff */
[----:B------:R-:W-:-:S06]  /*0bf0*/  LEA R6, R6, UR4, 0x2 ;  /* 0x0000000406067c11 */ /* 0x000fcc000f8e10ff */
[----:B------:R-:W0:Y:S02]  /*0c00*/  LDS R6, [R6] ;  /* 0x0000000006067984 */ /* 0x000e240000000800 */
[----:B0-----:R-:W-:-:S07]  /*0c10*/  IMAD.IADD R5, R5, 0x1, R6 ;  /* 0x0000000105057824 */ /* 0x001fce00078e0206 */
.L_x_13:
[----:B------:R-:W-:Y:S01]  /*0c20*/  ISETP.NE.AND P2, PT, R5, RZ, PT ;  /* 0x000000ff0500720c */ /* 0x000fe20003f45270 */
[----:B------:R-:W-:-:S12]  /*0c30*/  BSSY.RECONVERGENT B0, `(.L_x_16) ;  /* 0x0000005000007945 */ /* 0x000fd80003800200 */
[----:B------:R-:W-:Y:S05]  /*0c40*/  @!P2 BRA `(.L_x_17) ;  /* 0x00000000000ca947 */ /* 0x000fea0003800000 */
[----:B0-----:R-:W0:Y:S02]  /*0c50*/  LDC.64 R6, c[0x0][0x388] ;  /* 0x0000e200ff067b82 */ /* 0x001e240000000a00 */
[----:B0-----:R-:W-:-:S05]  /*0c60*/  IMAD.WIDE.U32 R6, R0, 0x4, R6 ;  /* 0x0000000400067825 */ /* 0x001fca00078e0006 */
[----:B------:R1:W-:Y:S02]  /*0c70*/  REDG.E.ADD.STRONG.GPU desc[UR6][R6.64], R5 ;  /* 0x000000050600798e */ /* 0x0003e4000c12e106 */
.L_x_17:
[----:B------:R-:W-:Y:S05]  /*0c80*/  BSYNC.RECONVERGENT B0 ;  /* 0x0000000000007941 */ /* 0x000fea0003800200 */
.L_x_16:
[----:B------:R-:W2:Y:S01]  /*0c90*/  LDCU UR4, c[0x0][0x398] ;  /* 0x00007300ff0477ac */ /* 0x000ea20008000800 */
[----:B------:R-:W-:-:S05]  /*0ca0*/  IMAD.IADD R0, R3, 0x1, R0 ;  /* 0x0000000103007824 */ /* 0x000fca00078e0200 */
[----:B--2---:R-:W-:-:S13]  /*0cb0*/  ISETP.GE.AND P2, PT, R0, UR4, PT ;  /* 0x0000000400007c0c */ /* 0x004fda000bf46270 */
[----:B------:R-:W-:Y:S05]  /*0cc0*/  @!P2 BRA `(.L_x_18) ;  /* 0xfffffff8009ca947 */ /* 0x000fea000383ffff */
[----:B------:R-:W-:Y:S05]  /*0cd0*/  EXIT ;  /* 0x000000000000794d */ /* 0x000fea0003800000 */
.L_x_19:
[----:B------:R-:W-:-:S00]  /*0ce0*/  BRA `(.L_x_19) ;  /* 0xfffffffc00fc7947 */ /* 0x000fc0000383ffff */
[----:B------:R-:W-:-:S00]  /*0cf0*/  NOP ;  /* 0x0000000000007918 */ /* 0x000fc00000000000 */
        /* <DEDUP_REMOVED lines=8> */
.L_x_20:


//--------------------- .nv.shared._Z22histogram_range_kernelPKhPjjii --------------------------
	.section	.nv.shared._Z22histogram_range_kernelPKhPjjii,"aw",@nobits
	.sectionflags	@""
	.align	16
	.zero		1024


//--------------------- .nv.shared.reserved.0     --------------------------
	.section	.nv.shared.reserved.0,"aw",@nobits
	.weak		__nv_reservedSMEM_offset_0_alias
	.size		__nv_reservedSMEM_offset_0_alias, 0, 64
	.other		__nv_reservedSMEM_offset_0_alias,@"STO_CUDA_RESERVED_SHARED STV_DEFAULT"
__nv_reservedSMEM_offset_0_alias:
	.zero		0
	.zero		64


//--------------------- .nv.constant0._Z22histogram_range_kernelPKhPjjii --------------------------
	.section	.nv.constant0._Z22histogram_range_kernelPKhPjjii,"a",@progbits
	.sectionflags	@""
	.align	4
.nv.constant0._Z22histogram_range_kernelPKhPjjii:
	.zero		924


//--------------------- SYMBOLS --------------------------

	.type		.nv.reservedSmem.offset0,@object
	.size		.nv.reservedSmem.offset0,0x4
	.type		.nv.reservedSmem.cap,@object
	.size		.nv.reservedSmem.cap,0x4
